//
// Generated by NVIDIA NVVM Compiler
//
// Compiler Build ID: CL-36424714
// Cuda compilation tools, release 13.0, V13.0.88
// Based on NVVM 20.0.0
//

.version 9.0
.target sm_100
.address_size 64

	// .globl	_Z20print_global_index_1Pfii
.extern .func  (.param .b32 func_retval0) vprintf
(
	.param .b64 vprintf_param_0,
	.param .b64 vprintf_param_1
)
;
.global .align 1 .b8 $str[88] = {77, 101, 116, 104, 111, 100, 49, 58, 32, 116, 104, 114, 101, 97, 100, 95, 105, 100, 40, 37, 100, 44, 32, 37, 100, 41, 32, 98, 108, 111, 99, 107, 95, 105, 100, 40, 37, 100, 44, 32, 37, 100, 41, 32, 99, 111, 111, 114, 100, 105, 110, 97, 116, 101, 40, 37, 100, 44, 32, 37, 100, 41, 32, 103, 108, 111, 98, 97, 108, 32, 105, 110, 100, 101, 120, 32, 37, 50, 100, 32, 118, 97, 108, 32, 37, 102, 10};
.global .align 1 .b8 $str$1[69] = {77, 101, 116, 104, 111, 100, 50, 58, 32, 116, 104, 114, 101, 97, 100, 95, 105, 100, 40, 37, 100, 44, 32, 37, 100, 41, 32, 98, 108, 111, 99, 107, 95, 105, 100, 40, 37, 100, 44, 32, 37, 100, 41, 32, 103, 108, 111, 98, 97, 108, 32, 105, 110, 100, 101, 120, 32, 37, 50, 100, 32, 118, 97, 108, 32, 37, 102, 10};

.visible .entry _Z20print_global_index_1Pfii(
	.param .u64 .ptr .align 1 _Z20print_global_index_1Pfii_param_0,
	.param .u32 _Z20print_global_index_1Pfii_param_1,
	.param .u32 _Z20print_global_index_1Pfii_param_2
)
{
	.local .align 8 .b8 	__local_depot0[40];
	.reg .b64 	%SP;
	.reg .b64 	%SPL;
	.reg .b32 	%r<13>;
	.reg .b32 	%f<2>;
	.reg .b64 	%rd<9>;
	.reg .b64 	%fd<2>;

	mov.u64 	%SPL, __local_depot0;
	cvta.local.u64 	%SP, %SPL;
	ld.param.u64 	%rd1, [_Z20print_global_index_1Pfii_param_0];
	cvta.to.global.u64 	%rd2, %rd1;
	add.u64 	%rd3, %SP, 0;
	add.u64 	%rd4, %SPL, 0;
	mov.u32 	%r1, %ntid.x;
	mov.u32 	%r2, %ctaid.x;
	mov.u32 	%r3, %tid.x;
	mad.lo.s32 	%r4, %r1, %r2, %r3;
	mov.u32 	%r5, %ntid.y;
	mov.u32 	%r6, %ctaid.y;
	mov.u32 	%r7, %tid.y;
	mad.lo.s32 	%r8, %r5, %r6, %r7;
	mov.u32 	%r9, %nctaid.x;
	mad.lo.s32 	%r10, %r8, %r9, %r4;
	mul.wide.u32 	%rd5, %r10, 4;
	add.s64 	%rd6, %rd2, %rd5;
	ld.global.f32 	%f1, [%rd6];
	cvt.f64.f32 	%fd1, %f1;
	st.local.v2.u32 	[%rd4], {%r3, %r7};
	st.local.v2.u32 	[%rd4+8], {%r2, %r6};
	st.local.v2.u32 	[%rd4+16], {%r4, %r8};
	st.local.u32 	[%rd4+24], %r10;
	st.local.f64 	[%rd4+32], %fd1;
	mov.u64 	%rd7, $str;
	cvta.global.u64 	%rd8, %rd7;
	{ // callseq 0, 0
	.param .b64 param0;
	st.param.b64 	[param0], %rd8;
	.param .b64 param1;
	st.param.b64 	[param1], %rd3;
	.param .b32 retval0;
	call.uni (retval0), 
	vprintf, 
	(
	param0, 
	param1
	);
	ld.param.b32 	%r11, [retval0];
	} // callseq 0
	ret;

}
	// .globl	_Z20print_global_index_2Pfii
.visible .entry _Z20print_global_index_2Pfii(
	.param .u64 .ptr .align 1 _Z20print_global_index_2Pfii_param_0,
	.param .u32 _Z20print_global_index_2Pfii_param_1,
	.param .u32 _Z20print_global_index_2Pfii_param_2
)
{
	.local .align 16 .b8 	__local_depot1[32];
	.reg .b64 	%SP;
	.reg .b64 	%SPL;
	.reg .b32 	%r<13>;
	.reg .b32 	%f<2>;
	.reg .b64 	%rd<9>;
	.reg .b64 	%fd<2>;

	mov.u64 	%SPL, __local_depot1;
	cvta.local.u64 	%SP, %SPL;
	ld.param.u64 	%rd1, [_Z20print_global_index_2Pfii_param_0];
	cvta.to.global.u64 	%rd2, %rd1;
	add.u64 	%rd3, %SP, 0;
	add.u64 	%rd4, %SPL, 0;
	mov.u32 	%r1, %nctaid.x;
	mov.u32 	%r2, %ctaid.y;
	mov.u32 	%r3, %ctaid.x;
	mad.lo.s32 	%r4, %r1, %r2, %r3;
	mov.u32 	%r5, %ntid.x;
	mov.u32 	%r6, %ntid.y;
	mov.u32 	%r7, %tid.y;
	mov.u32 	%r8, %tid.x;
	mad.lo.s32 	%r9, %r4, %r6, %r7;
	mad.lo.s32 	%r10, %r9, %r5, %r8;
	mul.wide.s32 	%rd5, %r10, 4;
	add.s64 	%rd6, %rd2, %rd5;
	ld.global.f32 	%f1, [%rd6];
	cvt.f64.f32 	%fd1, %f1;
	st.local.v4.u32 	[%rd4], {%r8, %r7, %r3, %r2};
	st.local.u32 	[%rd4+16], %r10;
	st.local.f64 	[%rd4+24], %fd1;
	mov.u64 	%rd7, $str$1;
	cvta.global.u64 	%rd8, %rd7;
	{ // callseq 1, 0
	.param .b64 param0;
	st.param.b64 	[param0], %rd8;
	.param .b64 param1;
	st.param.b64 	[param1], %rd3;
	.param .b32 retval0;
	call.uni (retval0), 
	vprintf, 
	(
	param0, 
	param1
	);
	ld.param.b32 	%r11, [retval0];
	} // callseq 1
	ret;

}


// ===== COMPILED SASS (sm_100) =====

	.target	sm_100

	.elftype	@"ET_EXEC"


//--------------------- .note.nv.tkinfo           --------------------------
	.section	.note.nv.tkinfo,"",@"SHT_NOTE"
	.sectionflags	@"SHF_NOTE_NV_TKINFO"
	.tkinfo
        /*0018*/ 	.word	0x00000002
        /*0030*/ 	.string	""
        /*0030*/ 	.string	"ptxas"
        /*0030*/ 	.string	"Cuda compilation tools, release 13.0, V13.0.88"
        /*0030*/ 	.string	"Build cuda_13.0.r13.0/compiler.36424714_0"
        /*0030*/ 	.string	"-arch sm_100 -m 64 "



//--------------------- .note.nv.cuinfo           --------------------------
	.section	.note.nv.cuinfo,"",@"SHT_NOTE"
	.sectionflags	@"SHF_NOTE_NV_CUINFO"
        /*0018*/ 	.short	0x0002
        /*001a*/ 	.short	0x0064
        /*001c*/ 	.short	0x0082
	.zero		2


//--------------------- .nv.info                  --------------------------
	.section	.nv.info,"",@"SHT_CUDA_INFO"
	.align	4


	//----- nvinfo : EIATTR_REGCOUNT
	.align		4
        /*0000*/ 	.byte	0x04, 0x2f
        /*0002*/ 	.short	(.L_3 - .L_2)
	.align		4
.L_2:
        /*0004*/ 	.word	index@(_Z20print_global_index_1Pfii)
        /*0008*/ 	.word	0x00000018


	//----- nvinfo : EIATTR_FRAME_SIZE
	.align		4
.L_3:
        /*000c*/ 	.byte	0x04, 0x11
        /*000e*/ 	.short	(.L_5 - .L_4)
	.align		4
.L_4:
        /*0010*/ 	.word	index@(_Z20print_global_index_1Pfii)
        /*0014*/ 	.word	0x00000028


	//----- nvinfo : EIATTR_REGCOUNT
	.align		4
.L_5:
        /*0018*/ 	.byte	0x04, 0x2f
        /*001a*/ 	.short	(.L_7 - .L_6)
	.align		4
.L_6:
        /*001c*/ 	.word	index@(_Z20print_global_index_2Pfii)
        /*0020*/ 	.word	0x00000018


	//----- nvinfo : EIATTR_FRAME_SIZE
	.align		4
.L_7:
        /*0024*/ 	.byte	0x04, 0x11
        /*0026*/ 	.short	(.L_9 - .L_8)
	.align		4
.L_8:
        /*0028*/ 	.word	index@(_Z20print_global_index_2Pfii)
        /*002c*/ 	.word	0x00000020


	//----- nvinfo : EIATTR_MIN_STACK_SIZE
	.align		4
.L_9:
        /*0030*/ 	.byte	0x04, 0x12
        /*0032*/ 	.short	(.L_11 - .L_10)
	.align		4
.L_10:
        /*0034*/ 	.word	index@(_Z20print_global_index_2Pfii)
        /*0038*/ 	.word	0x00000020


	//----- nvinfo : EIATTR_MIN_STACK_SIZE
	.align		4
.L_11:
        /*003c*/ 	.byte	0x04, 0x12
        /*003e*/ 	.short	(.L_13 - .L_12)
	.align		4
.L_12:
        /*0040*/ 	.word	index@(_Z20print_global_index_1Pfii)
        /*0044*/ 	.word	0x00000028
.L_13:


//--------------------- .nv.compat                --------------------------
	.section	.nv.compat,"",@"SHT_CUDA_COMPAT_INFO"
	.align	4
        /*0000*/ 	.byte	0x02, 0x09, 0x00, 0x00, 0x02, 0x02, 0x01, 0x00, 0x02, 0x05, 0x05, 0x00, 0x03, 0x07, 0x01, 0x01
        /*0010*/ 	.byte	0x02, 0x03, 0x00, 0x00, 0x02, 0x06, 0x01, 0x00, 0x04, 0x0b, 0x08, 0x00, 0x09, 0x00, 0x00, 0x00
        /*0020*/ 	.byte	0x00, 0x00, 0x00, 0x00


//--------------------- .nv.info._Z20print_global_index_2Pfii --------------------------
	.section	.nv.info._Z20print_global_index_2Pfii,"",@"SHT_CUDA_INFO"
	.sectionflags	@""
	.align	4


	//----- nvinfo : EIATTR_CUDA_API_VERSION
	.align		4
        /*0000*/ 	.byte	0x04, 0x37
        /*0002*/ 	.short	(.L_15 - .L_14)
.L_14:
        /*0004*/ 	.word	0x00000082


	//----- nvinfo : EIATTR_KPARAM_INFO
	.align		4
.L_15:
        /*0008*/ 	.byte	0x04, 0x17
        /*000a*/ 	.short	(.L_17 - .L_16)
.L_16:
        /*000c*/ 	.word	0x00000000
        /*0010*/ 	.short	0x0002
        /*0012*/ 	.short	0x000c
        /*0014*/ 	.byte	0x00, 0xf0, 0x11, 0x00


	//----- nvinfo : EIATTR_KPARAM_INFO
	.align		4
.L_17:
        /*0018*/ 	.byte	0x04, 0x17
        /*001a*/ 	.short	(.L_19 - .L_18)
.L_18:
        /*001c*/ 	.word	0x00000000
        /*0020*/ 	.short	0x0001
        /*0022*/ 	.short	0x0008
        /*0024*/ 	.byte	0x00, 0xf0, 0x11, 0x00


	//----- nvinfo : EIATTR_KPARAM_INFO
	.align		4
.L_19:
        /*0028*/ 	.byte	0x04, 0x17
        /*002a*/ 	.short	(.L_21 - .L_20)
.L_20:
        /*002c*/ 	.word	0x00000000
        /*0030*/ 	.short	0x0000
        /*0032*/ 	.short	0x0000
        /*0034*/ 	.byte	0x00, 0xf5, 0x21, 0x00


	//----- nvinfo : EIATTR_SPARSE_MMA_MASK
	.align		4
.L_21:
        /*0038*/ 	.byte	0x03, 0x50
        /*003a*/ 	.short	0x0000


	//----- nvinfo : EIATTR_MAXREG_COUNT
	.align		4
        /*003c*/ 	.byte	0x03, 0x1b
        /*003e*/ 	.short	0x00ff


	//----- nvinfo : EIATTR_EXTERNS
	.align		4
        /*0040*/ 	.byte	0x04, 0x0f
        /*0042*/ 	.short	(.L_23 - .L_22)


	//   ....[0]....
	.align		4
.L_22:
        /*0044*/ 	.word	index@(vprintf)


	//----- nvinfo : EIATTR_MERCURY_ISA_VERSION
	.align		4
.L_23:
        /*0048*/ 	.byte	0x03, 0x5f
        /*004a*/ 	.short	0x0101


	//----- nvinfo : EIATTR_VRC_CTA_INIT_COUNT
	.align		4
        /*004c*/ 	.byte	0x02, 0x4a
	.zero		1
	.zero		1


	//----- nvinfo : EIATTR_SYSCALL_OFFSETS
	.align		4
        /*0050*/ 	.byte	0x04, 0x46
        /*0052*/ 	.short	(.L_25 - .L_24)


	//   ....[0]....
.L_24:
        /*0054*/ 	.word	0x000001e0


	//----- nvinfo : EIATTR_EXIT_INSTR_OFFSETS
	.align		4
.L_25:
        /*0058*/ 	.byte	0x04, 0x1c
        /*005a*/ 	.short	(.L_27 - .L_26)


	//   ....[0]....
.L_26:
        /*005c*/ 	.word	0x000001f0


	//----- nvinfo : EIATTR_CBANK_PARAM_SIZE
	.align		4
.L_27:
        /*0060*/ 	.byte	0x03, 0x19
        /*0062*/ 	.short	0x0010


	//----- nvinfo : EIATTR_PARAM_CBANK
	.align		4
        /*0064*/ 	.byte	0x04, 0x0a
        /*0066*/ 	.short	(.L_29 - .L_28)
	.align		4
.L_28:
        /*0068*/ 	.word	index@(.nv.constant0._Z20print_global_index_2Pfii)
        /*006c*/ 	.short	0x0380
        /*006e*/ 	.short	0x0010


	//----- nvinfo : EIATTR_SW_WAR
	.align		4
.L_29:
        /*0070*/ 	.byte	0x04, 0x36
        /*0072*/ 	.short	(.L_31 - .L_30)
.L_30:
        /*0074*/ 	.word	0x00000008
.L_31:


//--------------------- .nv.info._Z20print_global_index_1Pfii --------------------------
	.section	.nv.info._Z20print_global_index_1Pfii,"",@"SHT_CUDA_INFO"
	.sectionflags	@""
	.align	4


	//----- nvinfo : EIATTR_CUDA_API_VERSION
	.align		4
        /*0000*/ 	.byte	0x04, 0x37
        /*0002*/ 	.short	(.L_33 - .L_32)
.L_32:
        /*0004*/ 	.word	0x00000082


	//----- nvinfo : EIATTR_KPARAM_INFO
	.align		4
.L_33:
        /*0008*/ 	.byte	0x04, 0x17
        /*000a*/ 	.short	(.L_35 - .L_34)
.L_34:
        /*000c*/ 	.word	0x00000000
        /*0010*/ 	.short	0x0002
        /*0012*/ 	.short	0x000c
        /*0014*/ 	.byte	0x00, 0xf0, 0x11, 0x00


	//----- nvinfo : EIATTR_KPARAM_INFO
	.align		4
.L_35:
        /*0018*/ 	.byte	0x04, 0x17
        /*001a*/ 	.short	(.L_37 - .L_36)
.L_36:
        /*001c*/ 	.word	0x00000000
        /*0020*/ 	.short	0x0001
        /*0022*/ 	.short	0x0008
        /*0024*/ 	.byte	0x00, 0xf0, 0x11, 0x00


	//----- nvinfo : EIATTR_KPARAM_INFO
	.align		4
.L_37:
        /*0028*/ 	.byte	0x04, 0x17
        /*002a*/ 	.short	(.L_39 - .L_38)
.L_38:
        /*002c*/ 	.word	0x00000000
        /*0030*/ 	.short	0x0000
        /*0032*/ 	.short	0x0000
        /*0034*/ 	.byte	0x00, 0xf5, 0x21, 0x00


	//----- nvinfo : EIATTR_SPARSE_MMA_MASK
	.align		4
.L_39:
        /*0038*/ 	.byte	0x03, 0x50
        /*003a*/ 	.short	0x0000


	//----- nvinfo : EIATTR_MAXREG_COUNT
	.align		4
        /*003c*/ 	.byte	0x03, 0x1b
        /*003e*/ 	.short	0x00ff


	//----- nvinfo : EIATTR_EXTERNS
	.align		4
        /*0040*/ 	.byte	0x04, 0x0f
        /*0042*/ 	.short	(.L_41 - .L_40)


	//   ....[0]....
	.align		4
.L_40:
        /*0044*/ 	.word	index@(vprintf)


	//----- nvinfo : EIATTR_MERCURY_ISA_VERSION
	.align		4
.L_41:
        /*0048*/ 	.byte	0x03, 0x5f
        /*004a*/ 	.short	0x0101


	//----- nvinfo : EIATTR_VRC_CTA_INIT_COUNT
	.align		4
        /*004c*/ 	.byte	0x02, 0x4a
	.zero		1
	.zero		1


	//----- nvinfo : EIATTR_SYSCALL_OFFSETS
	.align		4
        /*0050*/ 	.byte	0x04, 0x46
        /*0052*/ 	.short	(.L_43 - .L_42)


	//   ....[0]....
.L_42:
        /*0054*/ 	.word	0x00000200


	//----- nvinfo : EIATTR_EXIT_INSTR_OFFSETS
	.align		4
.L_43:
        /*0058*/ 	.byte	0x04, 0x1c
        /*005a*/ 	.short	(.L_45 - .L_44)


	//   ....[0]....
.L_44:
        /*005c*/ 	.word	0x00000210


	//----- nvinfo : EIATTR_CBANK_PARAM_SIZE
	.align		4
.L_45:
        /*0060*/ 	.byte	0x03, 0x19
        /*0062*/ 	.short	0x0010


	//----- nvinfo : EIATTR_PARAM_CBANK
	.align		4
        /*0064*/ 	.byte	0x04, 0x0a
        /*0066*/ 	.short	(.L_47 - .L_46)
	.align		4
.L_46:
        /*0068*/ 	.word	index@(.nv.constant0._Z20print_global_index_1Pfii)
        /*006c*/ 	.short	0x0380
        /*006e*/ 	.short	0x0010


	//----- nvinfo : EIATTR_SW_WAR
	.align		4
.L_47:
        /*0070*/ 	.byte	0x04, 0x36
        /*0072*/ 	.short	(.L_49 - .L_48)
.L_48:
        /*0074*/ 	.word	0x00000008
.L_49:


//--------------------- .nv.callgraph             --------------------------
	.section	.nv.callgraph,"",@"SHT_CUDA_CALLGRAPH"
	.align	4
	.sectionentsize	8
	.align		4
        /*0000*/ 	.word	0x00000000
	.align		4
        /*0004*/ 	.word	0xffffffff
	.align		4
        /*0008*/ 	.word	index@(_Z20print_global_index_2Pfii)
	.align		4
        /*000c*/ 	.word	index@(vprintf)
	.align		4
        /*0010*/ 	.word	index@(_Z20print_global_index_1Pfii)
	.align		4
        /*0014*/ 	.word	index@(vprintf)
	.align		4
        /*0018*/ 	.word	0x00000000
	.align		4
        /*001c*/ 	.word	0xfffffffe
	.align		4
        /*0020*/ 	.word	0x00000000
	.align		4
        /*0024*/ 	.word	0xfffffffd
	.align		4
        /*0028*/ 	.word	0x00000000
	.align		4
        /*002c*/ 	.word	0xfffffffc


//--------------------- .nv.constant4             --------------------------
	.section	.nv.constant4,"a",@progbits
	.align	8
	.align		8
.nv.constant4:
        /*0000*/ 	.dword	vprintf
	.align		8
        /*0008*/ 	.dword	$str
	.align		8
        /*0010*/ 	.dword	$str$1


//--------------------- .text._Z20print_global_index_2Pfii --------------------------
	.section	.text._Z20print_global_index_2Pfii,"ax",@progbits
	.align	128
        .global         _Z20print_global_index_2Pfii
        .type           _Z20print_global_index_2Pfii,@function
        .size           _Z20print_global_index_2Pfii,(.L_x_4 - _Z20print_global_index_2Pfii)
        .other          _Z20print_global_index_2Pfii,@"STO_CUDA_ENTRY STV_DEFAULT"
_Z20print_global_index_2Pfii:
.text._Z20print_global_index_2Pfii:
[----:B------:R-:W0:Y:S01]  /*0000*/  LDC R1, c[0x0][0x37c] ;  /* 0x0000df00ff017b82 */ /* 0x000e220000000800 */
[----:B------:R-:W1:Y:S01]  /*0010*/  S2R R11, SR_CTAID.Y ;  /* 0x00000000000b7919 */ /* 0x000e620000002600 */
[----:B------:R-:W2:Y:S06]  /*0020*/  LDCU UR6, c[0x0][0x2fc] ;  /* 0x00005f80ff0677ac */ /* 0x000eac0008000800 */
[----:B------:R-:W3:Y:S01]  /*0030*/  LDC.64 R2, c[0x0][0x380] ;  /* 0x0000e000ff027b82 */ /* 0x000ee20000000a00 */
[----:B0-----:R-:W-:Y:S01]  /*0040*/  IADD3 R1, PT, PT, R1, -0x20, RZ ;  /* 0xffffffe001017810 */ /* 0x001fe20007ffe0ff */
[----:B------:R-:W1:Y:S01]  /*0050*/  S2R R10, SR_CTAID.X ;  /* 0x00000000000a7919 */ /* 0x000e620000002500 */
[----:B------:R-:W1:Y:S01]  /*0060*/  LDCU UR7, c[0x0][0x370] ;  /* 0x00006e00ff0777ac */ /* 0x000e620008000800 */
[----:B------:R-:W0:Y:S01]  /*0070*/  S2R R9, SR_TID.Y ;  /* 0x0000000000097919 */ /* 0x000e220000002200 */
[----:B------:R-:W4:Y:S01]  /*0080*/  LDCU UR8, c[0x0][0x360] ;  /* 0x00006c00ff0877ac */ /* 0x000f220008000800 */
[----:B------:R-:W4:Y:S01]  /*0090*/  S2R R8, SR_TID.X ;  /* 0x0000000000087919 */ /* 0x000f220000002100 */
[----:B------:R-:W0:Y:S01]  /*00a0*/  LDCU UR9, c[0x0][0x364] ;  /* 0x00006c80ff0977ac */ /* 0x000e220008000800 */
[----:B------:R-:W5:Y:S01]  /*00b0*/  LDCU.64 UR4, c[0x0][0x358] ;  /* 0x00006b00ff0477ac */ /* 0x000f620008000a00 */
[----:B-1----:R-:W-:-:S04]  /*00c0*/  IMAD R0, R11, UR7, R10 ;  /* 0x000000070b007c24 */ /* 0x002fc8000f8e020a */
[----:B0-----:R-:W-:-:S04]  /*00d0*/  IMAD R5, R0, UR9, R9 ;  /* 0x0000000900057c24 */ /* 0x001fc8000f8e0209 */
[----:B----4-:R-:W-:Y:S01]  /*00e0*/  IMAD R0, R5, UR8, R8 ;  /* 0x0000000805007c24 */ /* 0x010fe2000f8e0208 */
[----:B------:R-:W-:Y:S01]  /*00f0*/  MOV R14, 0x0 ;  /* 0x00000000000e7802 */ /* 0x000fe20000000f00 */
[----:B------:R0:W-:Y:S01]  /*0100*/  STL.128 [R1], R8 ;  /* 0x0000000801007387 */ /* 0x0001e20000100c00 */
[----:B------:R-:W1:Y:S01]  /*0110*/  LDCU.64 UR8, c[0x4][0x10] ;  /* 0x01000200ff0877ac */ /* 0x000e620008000a00 */
[----:B---3--:R-:W-:-:S06]  /*0120*/  IMAD.WIDE R2, R0, 0x4, R2 ;  /* 0x0000000400027825 */ /* 0x008fcc00078e0202 */
[----:B-----5:R-:W3:Y:S01]  /*0130*/  LDG.E R2, desc[UR4][R2.64] ;  /* 0x0000000402027981 */ /* 0x020ee2000c1e1900 */
[----:B------:R-:W4:Y:S01]  /*0140*/  LDCU UR4, c[0x0][0x2f8] ;  /* 0x00005f00ff0477ac */ /* 0x000f220008000800 */
[----:B------:R-:W0:Y:S02]  /*0150*/  LDC.64 R14, c[0x4][R14] ;  /* 0x010000000e0e7b82 */ /* 0x000e240000000a00 */
[----:B------:R0:W-:Y:S01]  /*0160*/  STL [R1+0x10], R0 ;  /* 0x0000100001007387 */ /* 0x0001e20000100800 */
[----:B-1----:R-:W-:Y:S02]  /*0170*/  MOV R4, UR8 ;  /* 0x0000000800047c02 */ /* 0x002fe40008000f00 */
[----:B------:R-:W-:Y:S02]  /*0180*/  MOV R5, UR9 ;  /* 0x0000000900057c02 */ /* 0x000fe40008000f00 */
[----:B----4-:R-:W-:-:S04]  /*0190*/  IADD3 R6, P0, PT, R1, UR4, RZ ;  /* 0x0000000401067c10 */ /* 0x010fc8000ff1e0ff */
[----:B--2---:R-:W-:Y:S01]  /*01a0*/  IADD3.X R7, PT, PT, RZ, UR6, RZ, P0, !PT ;  /* 0x00000006ff077c10 */ /* 0x004fe200087fe4ff */
[----:B---3--:R-:W1:Y:S02]  /*01b0*/  F2F.F64.F32 R12, R2 ;  /* 0x00000002000c7310 */ /* 0x008e640000201800 */
[----:B01----:R1:W-:Y:S06]  /*01c0*/  STL.64 [R1+0x18], R12 ;  /* 0x0000180c01007387 */ /* 0x0033ec0000100a00 */
[----:B------:R-:W-:-:S07]  /*01d0*/  LEPC R20, `(.L_x_0) ;  /* 0x000000001014794e */ /* 0x000fce0000000000 */
[----:B-1----:R-:W-:Y:S05]  /*01e0*/  CALL.ABS.NOINC R14 ;  /* 0x000000000e007343 */ /* 0x002fea0003c00000 */
.L_x_0:
[----:B------:R-:W-:Y:S05]  /*01f0*/  EXIT ;  /* 0x000000000000794d */ /* 0x000fea0003800000 */
.L_x_1:
[----:B------:R-:W-:-:S00]  /*0200*/  BRA `(.L_x_1) ;  /* 0xfffffffc00fc7947 */ /* 0x000fc0000383ffff */
[----:B------:R-:W-:-:S00]  /*0210*/  NOP ;  /* 0x0000000000007918 */ /* 0x000fc00000000000 */
        /* <DEDUP_REMOVED lines=14> */
.L_x_4:


//--------------------- .text._Z20print_global_index_1Pfii --------------------------
	.section	.text._Z20print_global_index_1Pfii,"ax",@progbits
	.align	128
        .global         _Z20print_global_index_1Pfii
        .type           _Z20print_global_index_1Pfii,@function
        .size           _Z20print_global_index_1Pfii,(.L_x_5 - _Z20print_global_index_1Pfii)
        .other          _Z20print_global_index_1Pfii,@"STO_CUDA_ENTRY STV_DEFAULT"
_Z20print_global_index_1Pfii:
.text._Z20print_global_index_1Pfii:
[----:B------:R-:W0:Y:S01]  /*0000*/  LDC R1, c[0x0][0x37c] ;  /* 0x0000df00ff017b82 */ /* 0x000e220000000800 */
[----:B------:R-:W1:Y:S01]  /*0010*/  S2R R14, SR_TID.X ;  /* 0x00000000000e7919 */ /* 0x000e620000002100 */
[----:B------:R-:W2:Y:S06]  /*0020*/  LDCU UR6, c[0x0][0x2fc] ;  /* 0x00005f80ff0677ac */ /* 0x000eac0008000800 */
[----:B------:R-:W3:Y:S01]  /*0030*/  LDC.64 R4, c[0x0][0x380] ;  /* 0x0000e000ff047b82 */ /* 0x000ee20000000a00 */
[----:B0-----:R-:W-:Y:S01]  /*0040*/  IADD3 R1, PT, PT, R1, -0x28, RZ ;  /* 0xffffffd801017810 */ /* 0x001fe20007ffe0ff */
[----:B------:R-:W0:Y:S01]  /*0050*/  S2R R15, SR_TID.Y ;  /* 0x00000000000f7919 */ /* 0x000e220000002200 */
[----:B------:R-:W1:Y:S01]  /*0060*/  LDCU UR7, c[0x0][0x360] ;  /* 0x00006c00ff0777ac */ /* 0x000e620008000800 */
[----:B------:R-:W1:Y:S01]  /*0070*/  S2R R12, SR_CTAID.X ;  /* 0x00000000000c7919 */ /* 0x000e620000002500 */
[----:B------:R-:W0:Y:S01]  /*0080*/  LDCU UR8, c[0x0][0x364] ;  /* 0x00006c80ff0877ac */ /* 0x000e220008000800 */
[----:B------:R-:W0:Y:S01]  /*0090*/  S2R R13, SR_CTAID.Y ;  /* 0x00000000000d7919 */ /* 0x000e220000002600 */
[----:B------:R-:W4:Y:S01]  /*00a0*/  LDCU UR9, c[0x0][0x370] ;  /* 0x00006e00ff0977ac */ /* 0x000f220008000800 */
[----:B------:R-:W5:Y:S01]  /*00b0*/  LDCU.64 UR4, c[0x0][0x358] ;  /* 0x00006b00ff0477ac */ /* 0x000f620008000a00 */
[----:B-1----:R-:W-:-:S02]  /*00c0*/  IMAD R2, R12, UR7, R14 ;  /* 0x000000070c027c24 */ /* 0x002fc4000f8e020e */
[----:B0-----:R-:W-:-:S04]  /*00d0*/  IMAD R3, R13, UR8, R15 ;  /* 0x000000080d037c24 */ /* 0x001fc8000f8e020f */
[----:B----4-:R-:W-:Y:S01]  /*00e0*/  IMAD R0, R3, UR9, R2 ;  /* 0x0000000903007c24 */ /* 0x010fe2000f8e0202 */
[----:B------:R-:W-:Y:S01]  /*00f0*/  MOV R10, 0x0 ;  /* 0x00000000000a7802 */ /* 0x000fe20000000f00 */
[----:B------:R0:W-:Y:S01]  /*0100*/  STL.64 [R1], R14 ;  /* 0x0000000e01007387 */ /* 0x0001e20000100a00 */
[----:B------:R-:W1:Y:S01]  /*0110*/  LDCU.64 UR8, c[0x4][0x8] ;  /* 0x01000100ff0877ac */ /* 0x000e620008000a00 */
[----:B---3--:R-:W-:-:S06]  /*0120*/  IMAD.WIDE.U32 R4, R0, 0x4, R4 ;  /* 0x0000000400047825 */ /* 0x008fcc00078e0004 */
[----:B-----5:R1:W3:Y:S01]  /*0130*/  LDG.E R4, desc[UR4][R4.64] ;  /* 0x0000000404047981 */ /* 0x0202e2000c1e1900 */
[----:B------:R-:W4:Y:S01]  /*0140*/  LDCU UR4, c[0x0][0x2f8] ;  /* 0x00005f00ff0477ac */ /* 0x000f220008000800 */
[----:B------:R-:W0:Y:S02]  /*0150*/  LDC.64 R10, c[0x4][R10] ;  /* 0x010000000a0a7b82 */ /* 0x000e240000000a00 */
[----:B------:R0:W-:Y:S04]  /*0160*/  STL.64 [R1+0x8], R12 ;  /* 0x0000080c01007387 */ /* 0x0001e80000100a00 */
[----:B------:R0:W-:Y:S01]  /*0170*/  STL.64 [R1+0x10], R2 ;  /* 0x0000100201007387 */ /* 0x0001e20000100a00 */
[----:B-1----:R-:W-:-:S03]  /*0180*/  MOV R5, UR9 ;  /* 0x0000000900057c02 */ /* 0x002fc60008000f00 */
[----:B------:R1:W-:Y:S01]  /*0190*/  STL [R1+0x18], R0 ;  /* 0x0000180001007387 */ /* 0x0003e20000100800 */
[----:B----4-:R-:W-:-:S04]  /*01a0*/  IADD3 R6, P0, PT, R1, UR4, RZ ;  /* 0x0000000401067c10 */ /* 0x010fc8000ff1e0ff */
[----:B--2---:R-:W-:Y:S01]  /*01b0*/  IADD3.X R7, PT, PT, RZ, UR6, RZ, P0, !PT ;  /* 0x00000006ff077c10 */ /* 0x004fe200087fe4ff */
[----:B---3--:R2:W3:Y:S02]  /*01c0*/  F2F.F64.F32 R8, R4 ;  /* 0x0000000400087310 */ /* 0x0084e40000201800 */
[----:B--2---:R-:W-:Y:S01]  /*01d0*/  MOV R4, UR8 ;  /* 0x0000000800047c02 */ /* 0x004fe20008000f00 */
[----:B0--3--:R1:W-:Y:S06]  /*01e0*/  STL.64 [R1+0x20], R8 ;  /* 0x0000200801007387 */ /* 0x0093ec0000100a00 */
[----:B------:R-:W-:-:S07]  /*01f0*/  LEPC R20, `(.L_x_2) ;  /* 0x000000001014794e */ /* 0x000fce0000000000 */
[----:B-1----:R-:W-:Y:S05]  /*0200*/  CALL.ABS.NOINC R10 ;  /* 0x000000000a007343 */ /* 0x002fea0003c00000 */
.L_x_2:
[----:B------:R-:W-:Y:S05]  /*0210*/  EXIT ;  /* 0x000000000000794d */ /* 0x000fea0003800000 */
.L_x_3:
        /* <DEDUP_REMOVED lines=14> */
.L_x_5:


//--------------------- .nv.global.init           --------------------------
	.section	.nv.global.init,"aw",@progbits
.nv.global.init:
	.type		$str$1,@object
	.size		$str$1,($str - $str$1)
$str$1:
        /*0000*/ 	.byte	0x4d, 0x65, 0x74, 0x68, 0x6f, 0x64, 0x32, 0x3a, 0x20, 0x74, 0x68, 0x72, 0x65, 0x61, 0x64, 0x5f
        /*0010*/ 	.byte	0x69, 0x64, 0x28, 0x25, 0x64, 0x2c, 0x20, 0x25, 0x64, 0x29, 0x20, 0x62, 0x6c, 0x6f, 0x63, 0x6b
        /*0020*/ 	.byte	0x5f, 0x69, 0x64, 0x28, 0x25, 0x64, 0x2c, 0x20, 0x25, 0x64, 0x29, 0x20, 0x67, 0x6c, 0x6f, 0x62
        /*0030*/ 	.byte	0x61, 0x6c, 0x20, 0x69, 0x6e, 0x64, 0x65, 0x78, 0x20, 0x25, 0x32, 0x64, 0x20, 0x76, 0x61, 0x6c
        /*0040*/ 	.byte	0x20, 0x25, 0x66, 0x0a, 0x00
	.type		$str,@object
	.size		$str,(.L_0 - $str)
$str:
        /*0045*/ 	.byte	0x4d, 0x65, 0x74, 0x68, 0x6f, 0x64, 0x31, 0x3a, 0x20, 0x74, 0x68, 0x72, 0x65, 0x61, 0x64, 0x5f
        /*0055*/ 	.byte	0x69, 0x64, 0x28, 0x25, 0x64, 0x2c, 0x20, 0x25, 0x64, 0x29, 0x20, 0x62, 0x6c, 0x6f, 0x63, 0x6b
        /*0065*/ 	.byte	0x5f, 0x69, 0x64, 0x28, 0x25, 0x64, 0x2c, 0x20, 0x25, 0x64, 0x29, 0x20, 0x63, 0x6f, 0x6f, 0x72
        /*0075*/ 	.byte	0x64, 0x69, 0x6e, 0x61, 0x74, 0x65, 0x28, 0x25, 0x64, 0x2c, 0x20, 0x25, 0x64, 0x29, 0x20, 0x67
        /*0085*/ 	.byte	0x6c, 0x6f, 0x62, 0x61, 0x6c, 0x20, 0x69, 0x6e, 0x64, 0x65, 0x78, 0x20, 0x25, 0x32, 0x64, 0x20
        /*0095*/ 	.byte	0x76, 0x61, 0x6c, 0x20, 0x25, 0x66, 0x0a, 0x00
.L_0:


//--------------------- .nv.shared.reserved.0     --------------------------
	.section	.nv.shared.reserved.0,"aw",@nobits
	.weak		__nv_reservedSMEM_offset_0_alias
	.size		__nv_reservedSMEM_offset_0_alias, 0, 64
	.other		__nv_reservedSMEM_offset_0_alias,@"STO_CUDA_RESERVED_SHARED STV_DEFAULT"
__nv_reservedSMEM_offset_0_alias:
	.zero		0
	.zero		64


//--------------------- .nv.constant0._Z20print_global_index_2Pfii --------------------------
	.section	.nv.constant0._Z20print_global_index_2Pfii,"a",@progbits
	.sectionflags	@""
	.align	4
.nv.constant0._Z20print_global_index_2Pfii:
	.zero		912


//--------------------- .nv.constant0._Z20print_global_index_1Pfii --------------------------
	.section	.nv.constant0._Z20print_global_index_1Pfii,"a",@progbits
	.sectionflags	@""
	.align	4
.nv.constant0._Z20print_global_index_1Pfii:
	.zero		912


//--------------------- SYMBOLS --------------------------

	.type		.nv.reservedSmem.offset0,@object
	.size		.nv.reservedSmem.offset0,0x4
	.type		vprintf,@function
